//
// Generated by NVIDIA NVVM Compiler
//
// Compiler Build ID: CL-36424714
// Cuda compilation tools, release 13.0, V13.0.88
// Based on NVVM 20.0.0
//

.version 9.0
.target sm_100
.address_size 64

	// .globl	_Z13cudaMatrixAddPfS_S_

.visible .entry _Z13cudaMatrixAddPfS_S_(
	.param .u64 .ptr .align 1 _Z13cudaMatrixAddPfS_S__param_0,
	.param .u64 .ptr .align 1 _Z13cudaMatrixAddPfS_S__param_1,
	.param .u64 .ptr .align 1 _Z13cudaMatrixAddPfS_S__param_2
)
{
	.reg .b32 	%r<5>;
	.reg .b32 	%f<4>;
	.reg .b64 	%rd<11>;

	ld.param.u64 	%rd4, [_Z13cudaMatrixAddPfS_S__param_0];
	ld.param.u64 	%rd5, [_Z13cudaMatrixAddPfS_S__param_1];
	ld.param.u64 	%rd6, [_Z13cudaMatrixAddPfS_S__param_2];
	cvta.to.global.u64 	%rd1, %rd6;
	cvta.to.global.u64 	%rd2, %rd5;
	cvta.to.global.u64 	%rd3, %rd4;
	mov.b32 	%r4, 0;
$L__BB0_1:
	mul.wide.u32 	%rd7, %r4, 4;
	add.s64 	%rd8, %rd3, %rd7;
	ld.global.f32 	%f1, [%rd8];
	add.s64 	%rd9, %rd2, %rd7;
	ld.global.f32 	%f2, [%rd9];
	add.f32 	%f3, %f1, %f2;
	add.s64 	%rd10, %rd1, %rd7;
	st.global.f32 	[%rd10], %f3;
	add.s32 	%r4, %r4, 1;
	bra.uni 	$L__BB0_1;

}


// ===== COMPILED SASS (sm_100) =====

	.target	sm_100

	.elftype	@"ET_EXEC"


//--------------------- .note.nv.tkinfo           --------------------------
	.section	.note.nv.tkinfo,"",@"SHT_NOTE"
	.sectionflags	@"SHF_NOTE_NV_TKINFO"
	.tkinfo
        /*0018*/ 	.word	0x00000002
        /*0030*/ 	.string	""
        /*0030*/ 	.string	"ptxas"
        /*0030*/ 	.string	"Cuda compilation tools, release 13.0, V13.0.88"
        /*0030*/ 	.string	"Build cuda_13.0.r13.0/compiler.36424714_0"
        /*0030*/ 	.string	"-arch sm_100 -m 64 "



//--------------------- .note.nv.cuinfo           --------------------------
	.section	.note.nv.cuinfo,"",@"SHT_NOTE"
	.sectionflags	@"SHF_NOTE_NV_CUINFO"
        /*0018*/ 	.short	0x0002
        /*001a*/ 	.short	0x0064
        /*001c*/ 	.short	0x0082
	.zero		2


//--------------------- .nv.info                  --------------------------
	.section	.nv.info,"",@"SHT_CUDA_INFO"
	.align	4


	//----- nvinfo : EIATTR_REGCOUNT
	.align		4
        /*0000*/ 	.byte	0x04, 0x2f
        /*0002*/ 	.short	(.L_1 - .L_0)
	.align		4
.L_0:
        /*0004*/ 	.word	index@(_Z13cudaMatrixAddPfS_S_)
        /*0008*/ 	.word	0x00000014


	//----- nvinfo : EIATTR_FRAME_SIZE
	.align		4
.L_1:
        /*000c*/ 	.byte	0x04, 0x11
        /*000e*/ 	.short	(.L_3 - .L_2)
	.align		4
.L_2:
        /*0010*/ 	.word	index@(_Z13cudaMatrixAddPfS_S_)
        /*0014*/ 	.word	0x00000000


	//----- nvinfo : EIATTR_MIN_STACK_SIZE
	.align		4
.L_3:
        /*0018*/ 	.byte	0x04, 0x12
        /*001a*/ 	.short	(.L_5 - .L_4)
	.align		4
.L_4:
        /*001c*/ 	.word	index@(_Z13cudaMatrixAddPfS_S_)
        /*0020*/ 	.word	0x00000000
.L_5:


//--------------------- .nv.compat                --------------------------
	.section	.nv.compat,"",@"SHT_CUDA_COMPAT_INFO"
	.align	4
        /*0000*/ 	.byte	0x02, 0x09, 0x00, 0x00, 0x02, 0x02, 0x01, 0x00, 0x02, 0x05, 0x05, 0x00, 0x03, 0x07, 0x01, 0x01
        /*0010*/ 	.byte	0x02, 0x03, 0x00, 0x00, 0x02, 0x06, 0x01, 0x00, 0x04, 0x0b, 0x08, 0x00, 0x09, 0x00, 0x00, 0x00
        /*0020*/ 	.byte	0x00, 0x00, 0x00, 0x00


//--------------------- .nv.info._Z13cudaMatrixAddPfS_S_ --------------------------
	.section	.nv.info._Z13cudaMatrixAddPfS_S_,"",@"SHT_CUDA_INFO"
	.sectionflags	@""
	.align	4


	//----- nvinfo : EIATTR_CUDA_API_VERSION
	.align		4
        /*0000*/ 	.byte	0x04, 0x37
        /*0002*/ 	.short	(.L_7 - .L_6)
.L_6:
        /*0004*/ 	.word	0x00000082


	//----- nvinfo : EIATTR_KPARAM_INFO
	.align		4
.L_7:
        /*0008*/ 	.byte	0x04, 0x17
        /*000a*/ 	.short	(.L_9 - .L_8)
.L_8:
        /*000c*/ 	.word	0x00000000
        /*0010*/ 	.short	0x0002
        /*0012*/ 	.short	0x0010
        /*0014*/ 	.byte	0x00, 0xf5, 0x21, 0x00


	//----- nvinfo : EIATTR_KPARAM_INFO
	.align		4
.L_9:
        /*0018*/ 	.byte	0x04, 0x17
        /*001a*/ 	.short	(.L_11 - .L_10)
.L_10:
        /*001c*/ 	.word	0x00000000
        /*0020*/ 	.short	0x0001
        /*0022*/ 	.short	0x0008
        /*0024*/ 	.byte	0x00, 0xf5, 0x21, 0x00


	//----- nvinfo : EIATTR_KPARAM_INFO
	.align		4
.L_11:
        /*0028*/ 	.byte	0x04, 0x17
        /*002a*/ 	.short	(.L_13 - .L_12)
.L_12:
        /*002c*/ 	.word	0x00000000
        /*0030*/ 	.short	0x0000
        /*0032*/ 	.short	0x0000
        /*0034*/ 	.byte	0x00, 0xf5, 0x21, 0x00


	//----- nvinfo : EIATTR_SPARSE_MMA_MASK
	.align		4
.L_13:
        /*0038*/ 	.byte	0x03, 0x50
        /*003a*/ 	.short	0x0000


	//----- nvinfo : EIATTR_MAXREG_COUNT
	.align		4
        /*003c*/ 	.byte	0x03, 0x1b
        /*003e*/ 	.short	0x00ff


	//----- nvinfo : EIATTR_MERCURY_ISA_VERSION
	.align		4
        /*0040*/ 	.byte	0x03, 0x5f
        /*0042*/ 	.short	0x0101


	//----- nvinfo : EIATTR_VRC_CTA_INIT_COUNT
	.align		4
        /*0044*/ 	.byte	0x02, 0x4a
	.zero		1
	.zero		1


	//----- nvinfo : EIATTR_CBANK_PARAM_SIZE
	.align		4
        /*0048*/ 	.byte	0x03, 0x19
        /*004a*/ 	.short	0x0018


	//----- nvinfo : EIATTR_PARAM_CBANK
	.align		4
        /*004c*/ 	.byte	0x04, 0x0a
        /*004e*/ 	.short	(.L_15 - .L_14)
	.align		4
.L_14:
        /*0050*/ 	.word	index@(.nv.constant0._Z13cudaMatrixAddPfS_S_)
        /*0054*/ 	.short	0x0380
        /*0056*/ 	.short	0x0018


	//----- nvinfo : EIATTR_SW_WAR
	.align		4
.L_15:
        /*0058*/ 	.byte	0x04, 0x36
        /*005a*/ 	.short	(.L_17 - .L_16)
.L_16:
        /*005c*/ 	.word	0x00000008
.L_17:


//--------------------- .nv.callgraph             --------------------------
	.section	.nv.callgraph,"",@"SHT_CUDA_CALLGRAPH"
	.align	4
	.sectionentsize	8
	.align		4
        /*0000*/ 	.word	0x00000000
	.align		4
        /*0004*/ 	.word	0xffffffff
	.align		4
        /*0008*/ 	.word	0x00000000
	.align		4
        /*000c*/ 	.word	0xfffffffe
	.align		4
        /*0010*/ 	.word	0x00000000
	.align		4
        /*0014*/ 	.word	0xfffffffd
	.align		4
        /*0018*/ 	.word	0x00000000
	.align		4
        /*001c*/ 	.word	0xfffffffc


//--------------------- .text._Z13cudaMatrixAddPfS_S_ --------------------------
	.section	.text._Z13cudaMatrixAddPfS_S_,"ax",@progbits
	.align	128
        .global         _Z13cudaMatrixAddPfS_S_
        .type           _Z13cudaMatrixAddPfS_S_,@function
        .size           _Z13cudaMatrixAddPfS_S_,(.L_x_2 - _Z13cudaMatrixAddPfS_S_)
        .other          _Z13cudaMatrixAddPfS_S_,@"STO_CUDA_ENTRY STV_DEFAULT"
_Z13cudaMatrixAddPfS_S_:
.text._Z13cudaMatrixAddPfS_S_:
[----:B------:R-:W-:Y:S08]  /*0000*/  LDC R1, c[0x0][0x37c] ;  /* 0x0000df00ff017b82 */ /* 0x000ff00000000800 */
[----:B------:R-:W0:Y:S01]  /*0010*/  LDC.64 R12, c[0x0][0x390] ;  /* 0x0000e400ff0c7b82 */ /* 0x000e220000000a00 */
[----:B------:R-:W-:Y:S01]  /*0020*/  HFMA2 R15, -RZ, RZ, 0, 0 ;  /* 0x00000000ff0f7431 */ /* 0x000fe200000001ff */
[----:B------:R-:W1:Y:S06]  /*0030*/  LDCU.64 UR4, c[0x0][0x358] ;  /* 0x00006b00ff0477ac */ /* 0x000e6c0008000a00 */
[----:B------:R-:W2:Y:S08]  /*0040*/  LDC.64 R8, c[0x0][0x380] ;  /* 0x0000e000ff087b82 */ /* 0x000eb00000000a00 */
[----:B------:R-:W3:Y:S02]  /*0050*/  LDC.64 R10, c[0x0][0x388] ;  /* 0x0000e200ff0a7b82 */ /* 0x000ee40000000a00 */
.L_x_0:
[----:B--2---:R-:W-:-:S04]  /*0060*/  IMAD.WIDE.U32 R2, R15, 0x4, R8 ;  /* 0x000000040f027825 */ /* 0x004fc800078e0008 */
[C---:B---3--:R-:W-:Y:S02]  /*0070*/  IMAD.WIDE.U32 R4, R15.reuse, 0x4, R10 ;  /* 0x000000040f047825 */ /* 0x048fe400078e000a */
[----:B-1----:R-:W2:Y:S04]  /*0080*/  LDG.E R2, desc[UR4][R2.64] ;  /* 0x0000000402027981 */ /* 0x002ea8000c1e1900 */
[----:B------:R-:W2:Y:S01]  /*0090*/  LDG.E R5, desc[UR4][R4.64] ;  /* 0x0000000404057981 */ /* 0x000ea2000c1e1900 */
[C---:B0---4-:R-:W-:Y:S01]  /*00a0*/  IMAD.WIDE.U32 R6, R15.reuse, 0x4, R12 ;  /* 0x000000040f067825 */ /* 0x051fe200078e000c */
[----:B------:R-:W-:-:S03]  /*00b0*/  IADD3 R15, PT, PT, R15, 0x1, RZ ;  /* 0x000000010f0f7810 */ /* 0x000fc60007ffe0ff */
[----:B--2---:R-:W-:-:S05]  /*00c0*/  FADD R17, R2, R5 ;  /* 0x0000000502117221 */ /* 0x004fca0000000000 */
[----:B------:R4:W-:Y:S01]  /*00d0*/  STG.E desc[UR4][R6.64], R17 ;  /* 0x0000001106007986 */ /* 0x0009e2000c101904 */
[----:B------:R-:W-:Y:S05]  /*00e0*/  BRA `(.L_x_0) ;  /* 0xfffffffc00dc7947 */ /* 0x000fea000383ffff */
.L_x_1:
[----:B------:R-:W-:-:S00]  /*00f0*/  BRA `(.L_x_1) ;  /* 0xfffffffc00fc7947 */ /* 0x000fc0000383ffff */
[----:B------:R-:W-:-:S00]  /*0100*/  NOP ;  /* 0x0000000000007918 */ /* 0x000fc00000000000 */
[----:B------:R-:W-:-:S00]  /*0110*/  NOP ;  /* 0x0000000000007918 */ /* 0x000fc00000000000 */
[----:B------:R-:W-:-:S00]  /*0120*/  NOP ;  /* 0x0000000000007918 */ /* 0x000fc00000000000 */
[----:B------:R-:W-:-:S00]  /*0130*/  NOP ;  /* 0x0000000000007918 */ /* 0x000fc00000000000 */
[----:B------:R-:W-:-:S00]  /*0140*/  NOP ;  /* 0x0000000000007918 */ /* 0x000fc00000000000 */
[----:B------:R-:W-:-:S00]  /*0150*/  NOP ;  /* 0x0000000000007918 */ /* 0x000fc00000000000 */
[----:B------:R-:W-:-:S00]  /*0160*/  NOP ;  /* 0x0000000000007918 */ /* 0x000fc00000000000 */
[----:B------:R-:W-:-:S00]  /*0170*/  NOP ;  /* 0x0000000000007918 */ /* 0x000fc00000000000 */
.L_x_2:


//--------------------- .nv.shared.reserved.0     --------------------------
	.section	.nv.shared.reserved.0,"aw",@nobits
	.weak		__nv_reservedSMEM_offset_0_alias
	.size		__nv_reservedSMEM_offset_0_alias, 0, 64
	.other		__nv_reservedSMEM_offset_0_alias,@"STO_CUDA_RESERVED_SHARED STV_DEFAULT"
__nv_reservedSMEM_offset_0_alias:
	.zero		0
	.zero		64


//--------------------- .nv.constant0._Z13cudaMatrixAddPfS_S_ --------------------------
	.section	.nv.constant0._Z13cudaMatrixAddPfS_S_,"a",@progbits
	.sectionflags	@""
	.align	4
.nv.constant0._Z13cudaMatrixAddPfS_S_:
	.zero		920


//--------------------- SYMBOLS --------------------------

	.type		.nv.reservedSmem.offset0,@object
	.size		.nv.reservedSmem.offset0,0x4
